//
// Generated by NVIDIA NVVM Compiler
//
// Compiler Build ID: CL-36424714
// Cuda compilation tools, release 13.0, V13.0.88
// Based on NVVM 20.0.0
//

.version 9.0
.target sm_100
.address_size 64

	// .globl	_Z18tensor_tanh_kernelPfS_
.global .align 4 .b8 x[256];
.global .align 4 .b8 x2[256];
.global .align 4 .b8 exp_2x[256];
.global .align 4 .b8 numerator[256];
.global .align 4 .b8 denominator[256];
.global .align 4 .b8 result[256];

.visible .entry _Z18tensor_tanh_kernelPfS_(
	.param .u64 .ptr .align 1 _Z18tensor_tanh_kernelPfS__param_0,
	.param .u64 .ptr .align 1 _Z18tensor_tanh_kernelPfS__param_1
)
{
	.reg .pred 	%p<4>;
	.reg .b32 	%r<11>;
	.reg .b32 	%f<8>;
	.reg .b64 	%rd<28>;

	ld.param.u64 	%rd1, [_Z18tensor_tanh_kernelPfS__param_0];
	ld.param.u64 	%rd2, [_Z18tensor_tanh_kernelPfS__param_1];
	mov.u32 	%r3, %tid.y;
	mov.u32 	%r4, %ctaid.y;
	mov.u32 	%r5, %ntid.y;
	mad.lo.s32 	%r1, %r4, %r5, %r3;
	mov.u32 	%r6, %tid.x;
	mov.u32 	%r7, %ctaid.x;
	mov.u32 	%r8, %ntid.x;
	mad.lo.s32 	%r2, %r7, %r8, %r6;
	setp.gt.u32 	%p1, %r1, 7;
	setp.gt.s32 	%p2, %r2, 7;
	or.pred  	%p3, %p1, %p2;
	@%p3 bra 	$L__BB0_2;
	cvta.to.global.u64 	%rd3, %rd1;
	cvta.to.global.u64 	%rd4, %rd2;
	shl.b32 	%r9, %r1, 3;
	add.s32 	%r10, %r9, %r2;
	mul.wide.s32 	%rd5, %r10, 4;
	add.s64 	%rd6, %rd3, %rd5;
	ld.global.f32 	%f1, [%rd6];
	mul.wide.u32 	%rd7, %r1, 32;
	mov.u64 	%rd8, x;
	add.s64 	%rd9, %rd8, %rd7;
	mul.wide.s32 	%rd10, %r2, 4;
	add.s64 	%rd11, %rd9, %rd10;
	st.global.f32 	[%rd11], %f1;
	add.f32 	%f2, %f1, %f1;
	mov.u64 	%rd12, x2;
	add.s64 	%rd13, %rd12, %rd7;
	add.s64 	%rd14, %rd13, %rd10;
	st.global.f32 	[%rd14], %f2;
	mul.f32 	%f3, %f2, 0f3FB8AA3B;
	ex2.approx.f32 	%f4, %f3;
	mov.u64 	%rd15, exp_2x;
	add.s64 	%rd16, %rd15, %rd7;
	add.s64 	%rd17, %rd16, %rd10;
	st.global.f32 	[%rd17], %f4;
	add.f32 	%f5, %f4, 0fBF800000;
	mov.u64 	%rd18, numerator;
	add.s64 	%rd19, %rd18, %rd7;
	add.s64 	%rd20, %rd19, %rd10;
	st.global.f32 	[%rd20], %f5;
	add.f32 	%f6, %f4, 0f3F800000;
	mov.u64 	%rd21, denominator;
	add.s64 	%rd22, %rd21, %rd7;
	add.s64 	%rd23, %rd22, %rd10;
	st.global.f32 	[%rd23], %f6;
	div.rn.f32 	%f7, %f5, %f6;
	mov.u64 	%rd24, result;
	add.s64 	%rd25, %rd24, %rd7;
	add.s64 	%rd26, %rd25, %rd10;
	st.global.f32 	[%rd26], %f7;
	add.s64 	%rd27, %rd4, %rd5;
	st.global.f32 	[%rd27], %f7;
$L__BB0_2:
	ret;

}


// ===== COMPILED SASS (sm_100) =====

	.target	sm_100

	.elftype	@"ET_EXEC"


//--------------------- .note.nv.tkinfo           --------------------------
	.section	.note.nv.tkinfo,"",@"SHT_NOTE"
	.sectionflags	@"SHF_NOTE_NV_TKINFO"
	.tkinfo
        /*0018*/ 	.word	0x00000002
        /*0030*/ 	.string	""
        /*0030*/ 	.string	"ptxas"
        /*0030*/ 	.string	"Cuda compilation tools, release 13.0, V13.0.88"
        /*0030*/ 	.string	"Build cuda_13.0.r13.0/compiler.36424714_0"
        /*0030*/ 	.string	"-arch sm_100 -m 64 "



//--------------------- .note.nv.cuinfo           --------------------------
	.section	.note.nv.cuinfo,"",@"SHT_NOTE"
	.sectionflags	@"SHF_NOTE_NV_CUINFO"
        /*0018*/ 	.short	0x0002
        /*001a*/ 	.short	0x0064
        /*001c*/ 	.short	0x0082
	.zero		2


//--------------------- .nv.info                  --------------------------
	.section	.nv.info,"",@"SHT_CUDA_INFO"
	.align	4


	//----- nvinfo : EIATTR_REGCOUNT
	.align		4
        /*0000*/ 	.byte	0x04, 0x2f
        /*0002*/ 	.short	(.L_7 - .L_6)
	.align		4
.L_6:
        /*0004*/ 	.word	index@(_Z18tensor_tanh_kernelPfS_)
        /*0008*/ 	.word	0x0000001a


	//----- nvinfo : EIATTR_FRAME_SIZE
	.align		4
.L_7:
        /*000c*/ 	.byte	0x04, 0x11
        /*000e*/ 	.short	(.L_9 - .L_8)
	.align		4
.L_8:
        /*0010*/ 	.word	index@($__internal_0_$__cuda_sm3x_div_rn_noftz_f32_slowpath)
        /*0014*/ 	.word	0x00000000


	//----- nvinfo : EIATTR_FRAME_SIZE
	.align		4
.L_9:
        /*0018*/ 	.byte	0x04, 0x11
        /*001a*/ 	.short	(.L_11 - .L_10)
	.align		4
.L_10:
        /*001c*/ 	.word	index@(_Z18tensor_tanh_kernelPfS_)
        /*0020*/ 	.word	0x00000000


	//----- nvinfo : EIATTR_MIN_STACK_SIZE
	.align		4
.L_11:
        /*0024*/ 	.byte	0x04, 0x12
        /*0026*/ 	.short	(.L_13 - .L_12)
	.align		4
.L_12:
        /*0028*/ 	.word	index@(_Z18tensor_tanh_kernelPfS_)
        /*002c*/ 	.word	0x00000000
.L_13:


//--------------------- .nv.compat                --------------------------
	.section	.nv.compat,"",@"SHT_CUDA_COMPAT_INFO"
	.align	4
        /*0000*/ 	.byte	0x02, 0x09, 0x00, 0x00, 0x02, 0x02, 0x01, 0x00, 0x02, 0x05, 0x05, 0x00, 0x03, 0x07, 0x01, 0x01
        /*0010*/ 	.byte	0x02, 0x03, 0x00, 0x00, 0x02, 0x06, 0x01, 0x00, 0x04, 0x0b, 0x08, 0x00, 0x01, 0x00, 0x00, 0x00
        /*0020*/ 	.byte	0x00, 0x00, 0x00, 0x00


//--------------------- .nv.info._Z18tensor_tanh_kernelPfS_ --------------------------
	.section	.nv.info._Z18tensor_tanh_kernelPfS_,"",@"SHT_CUDA_INFO"
	.sectionflags	@""
	.align	4


	//----- nvinfo : EIATTR_CUDA_API_VERSION
	.align		4
        /*0000*/ 	.byte	0x04, 0x37
        /*0002*/ 	.short	(.L_15 - .L_14)
.L_14:
        /*0004*/ 	.word	0x00000082


	//----- nvinfo : EIATTR_KPARAM_INFO
	.align		4
.L_15:
        /*0008*/ 	.byte	0x04, 0x17
        /*000a*/ 	.short	(.L_17 - .L_16)
.L_16:
        /*000c*/ 	.word	0x00000000
        /*0010*/ 	.short	0x0001
        /*0012*/ 	.short	0x0008
        /*0014*/ 	.byte	0x00, 0xf5, 0x21, 0x00


	//----- nvinfo : EIATTR_KPARAM_INFO
	.align		4
.L_17:
        /*0018*/ 	.byte	0x04, 0x17
        /*001a*/ 	.short	(.L_19 - .L_18)
.L_18:
        /*001c*/ 	.word	0x00000000
        /*0020*/ 	.short	0x0000
        /*0022*/ 	.short	0x0000
        /*0024*/ 	.byte	0x00, 0xf5, 0x21, 0x00


	//----- nvinfo : EIATTR_SPARSE_MMA_MASK
	.align		4
.L_19:
        /*0028*/ 	.byte	0x03, 0x50
        /*002a*/ 	.short	0x0000


	//----- nvinfo : EIATTR_MAXREG_COUNT
	.align		4
        /*002c*/ 	.byte	0x03, 0x1b
        /*002e*/ 	.short	0x00ff


	//----- nvinfo : EIATTR_MERCURY_ISA_VERSION
	.align		4
        /*0030*/ 	.byte	0x03, 0x5f
        /*0032*/ 	.short	0x0101


	//----- nvinfo : EIATTR_VRC_CTA_INIT_COUNT
	.align		4
        /*0034*/ 	.byte	0x02, 0x4a
	.zero		1
	.zero		1


	//----- nvinfo : EIATTR_EXIT_INSTR_OFFSETS
	.align		4
        /*0038*/ 	.byte	0x04, 0x1c
        /*003a*/ 	.short	(.L_21 - .L_20)


	//   ....[0]....
.L_20:
        /*003c*/ 	.word	0x000000b0


	//   ....[1]....
        /*0040*/ 	.word	0x00000410


	//----- nvinfo : EIATTR_CRS_STACK_SIZE
	.align		4
.L_21:
        /*0044*/ 	.byte	0x04, 0x1e
        /*0046*/ 	.short	(.L_23 - .L_22)
.L_22:
        /*0048*/ 	.word	0x00000000


	//----- nvinfo : EIATTR_CBANK_PARAM_SIZE
	.align		4
.L_23:
        /*004c*/ 	.byte	0x03, 0x19
        /*004e*/ 	.short	0x0010


	//----- nvinfo : EIATTR_PARAM_CBANK
	.align		4
        /*0050*/ 	.byte	0x04, 0x0a
        /*0052*/ 	.short	(.L_25 - .L_24)
	.align		4
.L_24:
        /*0054*/ 	.word	index@(.nv.constant0._Z18tensor_tanh_kernelPfS_)
        /*0058*/ 	.short	0x0380
        /*005a*/ 	.short	0x0010


	//----- nvinfo : EIATTR_SW_WAR
	.align		4
.L_25:
        /*005c*/ 	.byte	0x04, 0x36
        /*005e*/ 	.short	(.L_27 - .L_26)
.L_26:
        /*0060*/ 	.word	0x00000008
.L_27:


//--------------------- .nv.callgraph             --------------------------
	.section	.nv.callgraph,"",@"SHT_CUDA_CALLGRAPH"
	.align	4
	.sectionentsize	8
	.align		4
        /*0000*/ 	.word	0x00000000
	.align		4
        /*0004*/ 	.word	0xffffffff
	.align		4
        /*0008*/ 	.word	0x00000000
	.align		4
        /*000c*/ 	.word	0xfffffffe
	.align		4
        /*0010*/ 	.word	0x00000000
	.align		4
        /*0014*/ 	.word	0xfffffffd
	.align		4
        /*0018*/ 	.word	0x00000000
	.align		4
        /*001c*/ 	.word	0xfffffffc


//--------------------- .nv.constant4             --------------------------
	.section	.nv.constant4,"a",@progbits
	.align	8
	.align		8
.nv.constant4:
        /*0000*/ 	.dword	x
	.align		8
        /*0008*/ 	.dword	x2
	.align		8
        /*0010*/ 	.dword	exp_2x
	.align		8
        /*0018*/ 	.dword	numerator
	.align		8
        /*0020*/ 	.dword	denominator
	.align		8
        /*0028*/ 	.dword	result


//--------------------- .text._Z18tensor_tanh_kernelPfS_ --------------------------
	.section	.text._Z18tensor_tanh_kernelPfS_,"ax",@progbits
	.align	128
        .global         _Z18tensor_tanh_kernelPfS_
        .type           _Z18tensor_tanh_kernelPfS_,@function
        .size           _Z18tensor_tanh_kernelPfS_,(.L_x_14 - _Z18tensor_tanh_kernelPfS_)
        .other          _Z18tensor_tanh_kernelPfS_,@"STO_CUDA_ENTRY STV_DEFAULT"
_Z18tensor_tanh_kernelPfS_:
.text._Z18tensor_tanh_kernelPfS_:
[----:B------:R-:W-:Y:S01]  /*0000*/  LDC R1, c[0x0][0x37c] ;  /* 0x0000df00ff017b82 */ /* 0x000fe20000000800 */
[----:B------:R-:W0:Y:S07]  /*0010*/  S2R R13, SR_TID.X ;  /* 0x00000000000d7919 */ /* 0x000e2e0000002100 */
[----:B------:R-:W1:Y:S01]  /*0020*/  LDC R3, c[0x0][0x364] ;  /* 0x0000d900ff037b82 */ /* 0x000e620000000800 */
[----:B------:R-:W1:Y:S07]  /*0030*/  S2R R12, SR_TID.Y ;  /* 0x00000000000c7919 */ /* 0x000e6e0000002200 */
[----:B------:R-:W0:Y:S08]  /*0040*/  S2UR UR5, SR_CTAID.X ;  /* 0x00000000000579c3 */ /* 0x000e300000002500 */
[----:B------:R-:W0:Y:S08]  /*0050*/  LDC R0, c[0x0][0x360] ;  /* 0x0000d800ff007b82 */ /* 0x000e300000000800 */
[----:B------:R-:W1:Y:S01]  /*0060*/  S2UR UR4, SR_CTAID.Y ;  /* 0x00000000000479c3 */ /* 0x000e620000002600 */
[----:B0-----:R-:W-:-:S05]  /*0070*/  IMAD R13, R0, UR5, R13 ;  /* 0x00000005000d7c24 */ /* 0x001fca000f8e020d */
[----:B------:R-:W-:Y:S01]  /*0080*/  ISETP.GT.AND P0, PT, R13, 0x7, PT ;  /* 0x000000070d00780c */ /* 0x000fe20003f04270 */
[----:B-1----:R-:W-:-:S05]  /*0090*/  IMAD R12, R3, UR4, R12 ;  /* 0x00000004030c7c24 */ /* 0x002fca000f8e020c */
[----:B------:R-:W-:-:S13]  /*00a0*/  ISETP.GT.U32.OR P0, PT, R12, 0x7, P0 ;  /* 0x000000070c00780c */ /* 0x000fda0000704470 */
[----:B------:R-:W-:Y:S05]  /*00b0*/  @P0 EXIT ;  /* 0x000000000000094d */ /* 0x000fea0003800000 */
[----:B------:R-:W0:Y:S01]  /*00c0*/  LDC.64 R4, c[0x0][0x380] ;  /* 0x0000e000ff047b82 */ /* 0x000e220000000a00 */
[----:B------:R-:W1:Y:S01]  /*00d0*/  LDCU.64 UR4, c[0x0][0x358] ;  /* 0x00006b00ff0477ac */ /* 0x000e620008000a00 */
[----:B------:R-:W-:-:S06]  /*00e0*/  IMAD R14, R12, 0x8, R13 ;  /* 0x000000080c0e7824 */ /* 0x000fcc00078e020d */
[----:B------:R-:W2:Y:S08]  /*00f0*/  LDC.64 R10, c[0x4][RZ] ;  /* 0x01000000ff0a7b82 */ /* 0x000eb00000000a00 */
[----:B------:R-:W3:Y:S01]  /*0100*/  LDC.64 R22, c[0x4][0x8] ;  /* 0x01000200ff167b82 */ /* 0x000ee20000000a00 */
[----:B0-----:R-:W-:-:S07]  /*0110*/  IMAD.WIDE R4, R14, 0x4, R4 ;  /* 0x000000040e047825 */ /* 0x001fce00078e0204 */
[----:B------:R-:W0:Y:S01]  /*0120*/  LDC.64 R8, c[0x4][0x10] ;  /* 0x01000400ff087b82 */ /* 0x000e220000000a00 */
[----:B-1----:R2:W4:Y:S01]  /*0130*/  LDG.E R19, desc[UR4][R4.64] ;  /* 0x0000000404137981 */ /* 0x002522000c1e1900 */
[----:B------:R-:W-:Y:S06]  /*0140*/  BSSY.RECONVERGENT B0, `(.L_x_0) ;  /* 0x0000025000007945 */ /* 0x000fec0003800200 */
[----:B------:R-:W1:Y:S01]  /*0150*/  LDC.64 R6, c[0x4][0x18] ;  /* 0x01000600ff067b82 */ /* 0x000e620000000a00 */
[----:B--2---:R-:W-:-:S07]  /*0160*/  IMAD.WIDE.U32 R4, R12, 0x20, R10 ;  /* 0x000000200c047825 */ /* 0x004fce00078e000a */
[----:B------:R-:W2:Y:S01]  /*0170*/  LDC.64 R2, c[0x4][0x20] ;  /* 0x01000800ff027b82 */ /* 0x000ea20000000a00 */
[----:B---3--:R-:W-:-:S04]  /*0180*/  IMAD.WIDE.U32 R10, R12, 0x20, R22 ;  /* 0x000000200c0a7825 */ /* 0x008fc800078e0016 */
[----:B------:R-:W-:-:S04]  /*0190*/  IMAD.WIDE R4, R13, 0x4, R4 ;  /* 0x000000040d047825 */ /* 0x000fc800078e0204 */
[----:B0-----:R-:W-:-:S04]  /*01a0*/  IMAD.WIDE.U32 R8, R12, 0x20, R8 ;  /* 0x000000200c087825 */ /* 0x001fc800078e0008 */
[----:B------:R-:W-:-:S04]  /*01b0*/  IMAD.WIDE R10, R13, 0x4, R10 ;  /* 0x000000040d0a7825 */ /* 0x000fc800078e020a */
[----:B-1----:R-:W-:-:S04]  /*01c0*/  IMAD.WIDE.U32 R6, R12, 0x20, R6 ;  /* 0x000000200c067825 */ /* 0x002fc800078e0006 */
[----:B------:R-:W-:-:S04]  /*01d0*/  IMAD.WIDE R8, R13, 0x4, R8 ;  /* 0x000000040d087825 */ /* 0x000fc800078e0208 */
[----:B--2---:R-:W-:-:S04]  /*01e0*/  IMAD.WIDE.U32 R2, R12, 0x20, R2 ;  /* 0x000000200c027825 */ /* 0x004fc800078e0002 */
[----:B------:R-:W-:-:S04]  /*01f0*/  IMAD.WIDE R6, R13, 0x4, R6 ;  /* 0x000000040d067825 */ /* 0x000fc800078e0206 */
[----:B------:R-:W-:-:S04]  /*0200*/  IMAD.WIDE R2, R13, 0x4, R2 ;  /* 0x000000040d027825 */ /* 0x000fc800078e0202 */
[----:B----4-:R-:W-:Y:S01]  /*0210*/  FADD R21, R19, R19 ;  /* 0x0000001313157221 */ /* 0x010fe20000000000 */
[----:B------:R0:W-:Y:S03]  /*0220*/  STG.E desc[UR4][R4.64], R19 ;  /* 0x0000001304007986 */ /* 0x0001e6000c101904 */
[----:B------:R-:W-:Y:S01]  /*0230*/  FMUL R0, R21, 1.4426950216293334961 ;  /* 0x3fb8aa3b15007820 */ /* 0x000fe20000400000 */
[----:B------:R0:W-:Y:S04]  /*0240*/  STG.E desc[UR4][R10.64], R21 ;  /* 0x000000150a007986 */ /* 0x0001e8000c101904 */
[----:B------:R-:W-:-:S13]  /*0250*/  FSETP.GEU.AND P0, PT, R0, -126, PT ;  /* 0xc2fc00000000780b */ /* 0x000fda0003f0e000 */
[----:B------:R-:W-:-:S04]  /*0260*/  @!P0 FMUL R0, R0, 0.5 ;  /* 0x3f00000000008820 */ /* 0x000fc80000400000 */
[----:B------:R-:W1:Y:S02]  /*0270*/  MUFU.EX2 R17, R0 ;  /* 0x0000000000117308 */ /* 0x000e640000000800 */
[----:B-1----:R-:W-:-:S04]  /*0280*/  @!P0 FMUL R17, R17, R17 ;  /* 0x0000001111118220 */ /* 0x002fc80000400000 */
[C---:B------:R-:W-:Y:S01]  /*0290*/  FADD R15, R17.reuse, 1 ;  /* 0x3f800000110f7421 */ /* 0x040fe20000000000 */
[----:B------:R-:W-:Y:S01]  /*02a0*/  FADD R0, R17, -1 ;  /* 0xbf80000011007421 */ /* 0x000fe20000000000 */
[----:B------:R0:W-:Y:S02]  /*02b0*/  STG.E desc[UR4][R8.64], R17 ;  /* 0x0000001108007986 */ /* 0x0001e4000c101904 */
[----:B------:R-:W1:Y:S02]  /*02c0*/  MUFU.RCP R16, R15 ;  /* 0x0000000f00107308 */ /* 0x000e640000001000 */
[----:B------:R0:W-:Y:S04]  /*02d0*/  STG.E desc[UR4][R6.64], R0 ;  /* 0x0000000006007986 */ /* 0x0001e8000c101904 */
[----:B------:R0:W-:Y:S02]  /*02e0*/  STG.E desc[UR4][R2.64], R15 ;  /* 0x0000000f02007986 */ /* 0x0001e4000c101904 */
[----:B------:R-:W2:Y:S01]  /*02f0*/  FCHK P0, R0, R15 ;  /* 0x0000000f00007302 */ /* 0x000ea20000000000 */
[----:B-1----:R-:W-:-:S04]  /*0300*/  FFMA R23, -R15, R16, 1 ;  /* 0x3f8000000f177423 */ /* 0x002fc80000000110 */
[----:B------:R-:W-:-:S04]  /*0310*/  FFMA R23, R16, R23, R16 ;  /* 0x0000001710177223 */ /* 0x000fc80000000010 */
[----:B------:R-:W-:-:S04]  /*0320*/  FFMA R16, R0, R23, RZ ;  /* 0x0000001700107223 */ /* 0x000fc800000000ff */
[----:B------:R-:W-:-:S04]  /*0330*/  FFMA R18, -R15, R16, R0 ;  /* 0x000000100f127223 */ /* 0x000fc80000000100 */
[----:B------:R-:W-:Y:S01]  /*0340*/  FFMA R23, R23, R18, R16 ;  /* 0x0000001217177223 */ /* 0x000fe20000000010 */
[----:B0-2---:R-:W-:Y:S06]  /*0350*/  @!P0 BRA `(.L_x_1) ;  /* 0x00000000000c8947 */ /* 0x005fec0003800000 */
[----:B------:R-:W-:-:S07]  /*0360*/  MOV R2, 0x380 ;  /* 0x0000038000027802 */ /* 0x000fce0000000f00 */
[----:B------:R-:W-:Y:S05]  /*0370*/  CALL.REL.NOINC `($__internal_0_$__cuda_sm3x_div_rn_noftz_f32_slowpath) ;  /* 0x0000000000287944 */ /* 0x000fea0003c00000 */
[----:B------:R-:W-:-:S07]  /*0380*/  IMAD.MOV.U32 R23, RZ, RZ, R0 ;  /* 0x000000ffff177224 */ /* 0x000fce00078e0000 */
.L_x_1:
[----:B------:R-:W-:Y:S05]  /*0390*/  BSYNC.RECONVERGENT B0 ;  /* 0x0000000000007941 */ /* 0x000fea0003800200 */
.L_x_0:
[----:B------:R-:W0:Y:S08]  /*03a0*/  LDC.64 R2, c[0x4][0x28] ;  /* 0x01000a00ff027b82 */ /* 0x000e300000000a00 */
[----:B------:R-:W1:Y:S01]  /*03b0*/  LDC.64 R4, c[0x0][0x388] ;  /* 0x0000e200ff047b82 */ /* 0x000e620000000a00 */
[----:B0-----:R-:W-:-:S04]  /*03c0*/  IMAD.WIDE.U32 R2, R12, 0x20, R2 ;  /* 0x000000200c027825 */ /* 0x001fc800078e0002 */
[----:B------:R-:W-:-:S04]  /*03d0*/  IMAD.WIDE R2, R13, 0x4, R2 ;  /* 0x000000040d027825 */ /* 0x000fc800078e0202 */
[----:B-1----:R-:W-:Y:S01]  /*03e0*/  IMAD.WIDE R14, R14, 0x4, R4 ;  /* 0x000000040e0e7825 */ /* 0x002fe200078e0204 */
[----:B------:R-:W-:Y:S04]  /*03f0*/  STG.E desc[UR4][R2.64], R23 ;  /* 0x0000001702007986 */ /* 0x000fe8000c101904 */
[----:B------:R-:W-:Y:S01]  /*0400*/  STG.E desc[UR4][R14.64], R23 ;  /* 0x000000170e007986 */ /* 0x000fe2000c101904 */
[----:B------:R-:W-:Y:S05]  /*0410*/  EXIT ;  /* 0x000000000000794d */ /* 0x000fea0003800000 */
        .weak           $__internal_0_$__cuda_sm3x_div_rn_noftz_f32_slowpath
        .type           $__internal_0_$__cuda_sm3x_div_rn_noftz_f32_slowpath,@function
        .size           $__internal_0_$__cuda_sm3x_div_rn_noftz_f32_slowpath,(.L_x_14 - $__internal_0_$__cuda_sm3x_div_rn_noftz_f32_slowpath)
$__internal_0_$__cuda_sm3x_div_rn_noftz_f32_slowpath:
[----:B------:R-:W-:Y:S01]  /*0420*/  SHF.R.U32.HI R4, RZ, 0x17, R15 ;  /* 0x00000017ff047819 */ /* 0x000fe2000001160f */
[----:B------:R-:W-:Y:S01]  /*0430*/  BSSY.RECONVERGENT B1, `(.L_x_2) ;  /* 0x0000064000017945 */ /* 0x000fe20003800200 */
[--C-:B------:R-:W-:Y:S01]  /*0440*/  SHF.R.U32.HI R3, RZ, 0x17, R0.reuse ;  /* 0x00000017ff037819 */ /* 0x100fe20000011600 */
[----:B------:R-:W-:Y:S01]  /*0450*/  IMAD.MOV.U32 R7, RZ, RZ, R0 ;  /* 0x000000ffff077224 */ /* 0x000fe200078e0000 */
[----:B------:R-:W-:Y:S02]  /*0460*/  LOP3.LUT R6, R4, 0xff, RZ, 0xc0, !PT ;  /* 0x000000ff04067812 */ /* 0x000fe400078ec0ff */
[----:B------:R-:W-:-:S03]  /*0470*/  LOP3.LUT R5, R3, 0xff, RZ, 0xc0, !PT ;  /* 0x000000ff03057812 */ /* 0x000fc600078ec0ff */
[----:B------:R-:W-:Y:S01]  /*0480*/  VIADD R9, R6, 0xffffffff ;  /* 0xffffffff06097836 */ /* 0x000fe20000000000 */
[----:B------:R-:W-:-:S04]  /*0490*/  IADD3 R8, PT, PT, R5, -0x1, RZ ;  /* 0xffffffff05087810 */ /* 0x000fc80007ffe0ff */
[----:B------:R-:W-:-:S04]  /*04a0*/  ISETP.GT.U32.AND P0, PT, R9, 0xfd, PT ;  /* 0x000000fd0900780c */ /* 0x000fc80003f04070 */
[----:B------:R-:W-:-:S13]  /*04b0*/  ISETP.GT.U32.OR P0, PT, R8, 0xfd, P0 ;  /* 0x000000fd0800780c */ /* 0x000fda0000704470 */
[----:B------:R-:W-:Y:S01]  /*04c0*/  @!P0 IMAD.MOV.U32 R4, RZ, RZ, RZ ;  /* 0x000000ffff048224 */ /* 0x000fe200078e00ff */
[----:B------:R-:W-:Y:S06]  /*04d0*/  @!P0 BRA `(.L_x_3) ;  /* 0x0000000000608947 */ /* 0x000fec0003800000 */
[----:B------:R-:W-:Y:S02]  /*04e0*/  FSETP.GTU.FTZ.AND P0, PT, |R0|, +INF , PT ;  /* 0x7f8000000000780b */ /* 0x000fe40003f1c200 */
[----:B------:R-:W-:Y:S02]  /*04f0*/  FSETP.GTU.FTZ.AND P1, PT, |R15|, +INF , PT ;  /* 0x7f8000000f00780b */ /* 0x000fe40003f3c200 */
[----:B------:R-:W-:Y:S02]  /*0500*/  MOV R3, R15 ;  /* 0x0000000f00037202 */ /* 0x000fe40000000f00 */
[----:B------:R-:W-:-:S13]  /*0510*/  PLOP3.LUT P0, PT, P0, P1, PT, 0xf8, 0x8f ;  /* 0x00000000008f781c */ /* 0x000fda0000703f70 */
[----:B------:R-:W-:Y:S05]  /*0520*/  @P0 BRA `(.L_x_4) ;  /* 0x00000004004c0947 */ /* 0x000fea0003800000 */
[----:B------:R-:W-:-:S13]  /*0530*/  LOP3.LUT P0, RZ, R15, 0x7fffffff, R7, 0xc8, !PT ;  /* 0x7fffffff0fff7812 */ /* 0x000fda000780c807 */
[----:B------:R-:W-:Y:S05]  /*0540*/  @!P0 BRA `(.L_x_5) ;  /* 0x00000004003c8947 */ /* 0x000fea0003800000 */
[C---:B------:R-:W-:Y:S02]  /*0550*/  FSETP.NEU.FTZ.AND P2, PT, |R0|.reuse, +INF , PT ;  /* 0x7f8000000000780b */ /* 0x040fe40003f5d200 */
[----:B------:R-:W-:Y:S02]  /*0560*/  FSETP.NEU.FTZ.AND P1, PT, |R3|, +INF , PT ;  /* 0x7f8000000300780b */ /* 0x000fe40003f3d200 */
[----:B------:R-:W-:-:S11]  /*0570*/  FSETP.NEU.FTZ.AND P0, PT, |R0|, +INF , PT ;  /* 0x7f8000000000780b */ /* 0x000fd60003f1d200 */
[----:B------:R-:W-:Y:S05]  /*0580*/  @!P1 BRA !P2, `(.L_x_5) ;  /* 0x00000004002c9947 */ /* 0x000fea0005000000 */
[----:B------:R-:W-:-:S04]  /*0590*/  LOP3.LUT P2, RZ, R7, 0x7fffffff, RZ, 0xc0, !PT ;  /* 0x7fffffff07ff7812 */ /* 0x000fc8000784c0ff */
[----:B------:R-:W-:-:S13]  /*05a0*/  PLOP3.LUT P1, PT, P1, P2, PT, 0x2f, 0xf2 ;  /* 0x0000000000f2781c */ /* 0x000fda0000f24577 */
[----:B------:R-:W-:Y:S05]  /*05b0*/  @P1 BRA `(.L_x_6) ;  /* 0x0000000400181947 */ /* 0x000fea0003800000 */
[----:B------:R-:W-:-:S04]  /*05c0*/  LOP3.LUT P1, RZ, R15, 0x7fffffff, RZ, 0xc0, !PT ;  /* 0x7fffffff0fff7812 */ /* 0x000fc8000782c0ff */
[----:B------:R-:W-:-:S13]  /*05d0*/  PLOP3.LUT P0, PT, P0, P1, PT, 0x2f, 0xf2 ;  /* 0x0000000000f2781c */ /* 0x000fda0000702577 */
[----:B------:R-:W-:Y:S05]  /*05e0*/  @P0 BRA `(.L_x_7) ;  /* 0x0000000400000947 */ /* 0x000fea0003800000 */
[----:B------:R-:W-:Y:S02]  /*05f0*/  ISETP.GE.AND P0, PT, R8, RZ, PT ;  /* 0x000000ff0800720c */ /* 0x000fe40003f06270 */
[----:B------:R-:W-:-:S11]  /*0600*/  ISETP.GE.AND P1, PT, R9, RZ, PT ;  /* 0x000000ff0900720c */ /* 0x000fd60003f26270 */
[----:B------:R-:W-:Y:S02]  /*0610*/  @P0 IMAD.MOV.U32 R4, RZ, RZ, RZ ;  /* 0x000000ffff040224 */ /* 0x000fe400078e00ff */
[----:B------:R-:W-:Y:S01]  /*0620*/  @!P0 FFMA R7, R0, 1.84467440737095516160e+19, RZ ;  /* 0x5f80000000078823 */ /* 0x000fe200000000ff */
[----:B------:R-:W-:Y:S02]  /*0630*/  @!P0 IMAD.MOV.U32 R4, RZ, RZ, -0x40 ;  /* 0xffffffc0ff048424 */ /* 0x000fe400078e00ff */
[----:B------:R-:W-:-:S03]  /*0640*/  @!P1 FFMA R15, R3, 1.84467440737095516160e+19, RZ ;  /* 0x5f800000030f9823 */ /* 0x000fc600000000ff */
[----:B------:R-:W-:-:S07]  /*0650*/  @!P1 IADD3 R4, PT, PT, R4, 0x40, RZ ;  /* 0x0000004004049810 */ /* 0x000fce0007ffe0ff */
.L_x_3:
[----:B------:R-:W-:Y:S01]  /*0660*/  LEA R0, R6, 0xc0800000, 0x17 ;  /* 0xc080000006007811 */ /* 0x000fe200078eb8ff */
[----:B------:R-:W-:Y:S01]  /*0670*/  VIADD R5, R5, 0xffffff81 ;  /* 0xffffff8105057836 */ /* 0x000fe20000000000 */
[----:B------:R-:W-:Y:S03]  /*0680*/  BSSY.RECONVERGENT B2, `(.L_x_8) ;  /* 0x0000035000027945 */ /* 0x000fe60003800200 */
[----:B------:R-:W-:Y:S02]  /*0690*/  IMAD.IADD R15, R15, 0x1, -R0 ;  /* 0x000000010f0f7824 */ /* 0x000fe400078e0a00 */
[C---:B------:R-:W-:Y:S01]  /*06a0*/  IMAD R0, R5.reuse, -0x800000, R7 ;  /* 0xff80000005007824 */ /* 0x040fe200078e0207 */
[----:B------:R-:W-:Y:S01]  /*06b0*/  IADD3 R5, PT, PT, R5, 0x7f, -R6 ;  /* 0x0000007f05057810 */ /* 0x000fe20007ffe806 */
[----:B------:R-:W0:Y:S01]  /*06c0*/  MUFU.RCP R3, R15 ;  /* 0x0000000f00037308 */ /* 0x000e220000001000 */
[----:B------:R-:W-:-:S02]  /*06d0*/  FADD.FTZ R9, -R15, -RZ ;  /* 0x800000ff0f097221 */ /* 0x000fc40000010100 */
[----:B------:R-:W-:Y:S02]  /*06e0*/  IADD3 R5, PT, PT, R5, R4, RZ ;  /* 0x0000000405057210 */ /* 0x000fe40007ffe0ff */
[----:B0-----:R-:W-:-:S04]  /*06f0*/  FFMA R8, R3, R9, 1 ;  /* 0x3f80000003087423 */ /* 0x001fc80000000009 */
[----:B------:R-:W-:-:S04]  /*0700*/  FFMA R10, R3, R8, R3 ;  /* 0x00000008030a7223 */ /* 0x000fc80000000003 */
[----:B------:R-:W-:-:S04]  /*0710*/  FFMA R3, R0, R10, RZ ;  /* 0x0000000a00037223 */ /* 0x000fc800000000ff */
[----:B------:R-:W-:-:S04]  /*0720*/  FFMA R8, R9, R3, R0 ;  /* 0x0000000309087223 */ /* 0x000fc80000000000 */
[----:B------:R-:W-:-:S04]  /*0730*/  FFMA R7, R10, R8, R3 ;  /* 0x000000080a077223 */ /* 0x000fc80000000003 */
[----:B------:R-:W-:-:S04]  /*0740*/  FFMA R8, R9, R7, R0 ;  /* 0x0000000709087223 */ /* 0x000fc80000000000 */
[----:B------:R-:W-:-:S05]  /*0750*/  FFMA R0, R10, R8, R7 ;  /* 0x000000080a007223 */ /* 0x000fca0000000007 */
[----:B------:R-:W-:-:S04]  /*0760*/  SHF.R.U32.HI R3, RZ, 0x17, R0 ;  /* 0x00000017ff037819 */ /* 0x000fc80000011600 */
[----:B------:R-:W-:-:S05]  /*0770*/  LOP3.LUT R3, R3, 0xff, RZ, 0xc0, !PT ;  /* 0x000000ff03037812 */ /* 0x000fca00078ec0ff */
[----:B------:R-:W-:-:S04]  /*0780*/  IMAD.IADD R9, R3, 0x1, R5 ;  /* 0x0000000103097824 */ /* 0x000fc800078e0205 */
[----:B------:R-:W-:-:S05]  /*0790*/  VIADD R3, R9, 0xffffffff ;  /* 0xffffffff09037836 */ /* 0x000fca0000000000 */
[----:B------:R-:W-:-:S13]  /*07a0*/  ISETP.GE.U32.AND P0, PT, R3, 0xfe, PT ;  /* 0x000000fe0300780c */ /* 0x000fda0003f06070 */
[----:B------:R-:W-:Y:S05]  /*07b0*/  @!P0 BRA `(.L_x_9) ;  /* 0x0000000000808947 */ /* 0x000fea0003800000 */
[----:B------:R-:W-:-:S13]  /*07c0*/  ISETP.GT.AND P0, PT, R9, 0xfe, PT ;  /* 0x000000fe0900780c */ /* 0x000fda0003f04270 */
[----:B------:R-:W-:Y:S05]  /*07d0*/  @P0 BRA `(.L_x_10) ;  /* 0x00000000006c0947 */ /* 0x000fea0003800000 */
[----:B------:R-:W-:-:S13]  /*07e0*/  ISETP.GE.AND P0, PT, R9, 0x1, PT ;  /* 0x000000010900780c */ /* 0x000fda0003f06270 */
[----:B------:R-:W-:Y:S05]  /*07f0*/  @P0 BRA `(.L_x_11) ;  /* 0x0000000000740947 */ /* 0x000fea0003800000 */
[----:B------:R-:W-:Y:S02]  /*0800*/  ISETP.GE.AND P0, PT, R9, -0x18, PT ;  /* 0xffffffe80900780c */ /* 0x000fe40003f06270 */
[----:B------:R-:W-:-:S11]  /*0810*/  LOP3.LUT R0, R0, 0x80000000, RZ, 0xc0, !PT ;  /* 0x8000000000007812 */ /* 0x000fd600078ec0ff */
[----:B------:R-:W-:Y:S05]  /*0820*/  @!P0 BRA `(.L_x_11) ;  /* 0x0000000000688947 */ /* 0x000fea0003800000 */
[CCC-:B------:R-:W-:Y:S01]  /*0830*/  FFMA.RZ R3, R10.reuse, R8.reuse, R7.reuse ;  /* 0x000000080a037223 */ /* 0x1c0fe2000000c007 */
[C---:B------:R-:W-:Y:S01]  /*0840*/  IADD3 R6, PT, PT, R9.reuse, 0x20, RZ ;  /* 0x0000002009067810 */ /* 0x040fe20007ffe0ff */
[CCC-:B------:R-:W-:Y:S01]  /*0850*/  FFMA.RM R4, R10.reuse, R8.reuse, R7.reuse ;  /* 0x000000080a047223 */ /* 0x1c0fe20000004007 */
[----:B------:R-:W-:Y:S02]  /*0860*/  ISETP.NE.AND P2, PT, R9, RZ, PT ;  /* 0x000000ff0900720c */ /* 0x000fe40003f45270 */
[----:B------:R-:W-:Y:S01]  /*0870*/  LOP3.LUT R5, R3, 0x7fffff, RZ, 0xc0, !PT ;  /* 0x007fffff03057812 */ /* 0x000fe200078ec0ff */
[----:B------:R-:W-:Y:S01]  /*0880*/  FFMA.RP R3, R10, R8, R7 ;  /* 0x000000080a037223 */ /* 0x000fe20000008007 */
[----:B------:R-:W-:Y:S01]  /*0890*/  IMAD.MOV R7, RZ, RZ, -R9 ;  /* 0x000000ffff077224 */ /* 0x000fe200078e0a09 */
[----:B------:R-:W-:Y:S02]  /*08a0*/  ISETP.NE.AND P1, PT, R9, RZ, PT ;  /* 0x000000ff0900720c */ /* 0x000fe40003f25270 */
[----:B------:R-:W-:-:S02]  /*08b0*/  LOP3.LUT R5, R5, 0x800000, RZ, 0xfc, !PT ;  /* 0x0080000005057812 */ /* 0x000fc400078efcff */
[----:B------:R-:W-:Y:S02]  /*08c0*/  FSETP.NEU.FTZ.AND P0, PT, R3, R4, PT ;  /* 0x000000040300720b */ /* 0x000fe40003f1d000 */
[----:B------:R-:W-:Y:S02]  /*08d0*/  SHF.L.U32 R6, R5, R6, RZ ;  /* 0x0000000605067219 */ /* 0x000fe400000006ff */
[----:B------:R-:W-:Y:S02]  /*08e0*/  SEL R4, R7, RZ, P2 ;  /* 0x000000ff07047207 */ /* 0x000fe40001000000 */
[----:B------:R-:W-:Y:S02]  /*08f0*/  ISETP.NE.AND P1, PT, R6, RZ, P1 ;  /* 0x000000ff0600720c */ /* 0x000fe40000f25270 */
[----:B------:R-:W-:Y:S02]  /*0900*/  SHF.R.U32.HI R4, RZ, R4, R5 ;  /* 0x00000004ff047219 */ /* 0x000fe40000011605 */
[----:B------:R-:W-:-:S02]  /*0910*/  PLOP3.LUT P0, PT, P0, P1, PT, 0xf8, 0x8f ;  /* 0x00000000008f781c */ /* 0x000fc40000703f70 */
[----:B------:R-:W-:Y:S02]  /*0920*/  SHF.R.U32.HI R6, RZ, 0x1, R4 ;  /* 0x00000001ff067819 */ /* 0x000fe40000011604 */
[----:B------:R-:W-:-:S04]  /*0930*/  SEL R3, RZ, 0x1, !P0 ;  /* 0x00000001ff037807 */ /* 0x000fc80004000000 */
[----:B------:R-:W-:-:S04]  /*0940*/  LOP3.LUT R3, R3, 0x1, R6, 0xf8, !PT ;  /* 0x0000000103037812 */ /* 0x000fc800078ef806 */
[----:B------:R-:W-:-:S05]  /*0950*/  LOP3.LUT R3, R3, R4, RZ, 0xc0, !PT ;  /* 0x0000000403037212 */ /* 0x000fca00078ec0ff */
[----:B------:R-:W-:-:S05]  /*0960*/  IMAD.IADD R3, R6, 0x1, R3 ;  /* 0x0000000106037824 */ /* 0x000fca00078e0203 */
[----:B------:R-:W-:Y:S01]  /*0970*/  LOP3.LUT R0, R3, R0, RZ, 0xfc, !PT ;  /* 0x0000000003007212 */ /* 0x000fe200078efcff */
[----:B------:R-:W-:Y:S06]  /*0980*/  BRA `(.L_x_11) ;  /* 0x0000000000107947 */ /* 0x000fec0003800000 */
.L_x_10:
[----:B------:R-:W-:-:S04]  /*0990*/  LOP3.LUT R0, R0, 0x80000000, RZ, 0xc0, !PT ;  /* 0x8000000000007812 */ /* 0x000fc800078ec0ff */
[----:B------:R-:W-:Y:S01]  /*09a0*/  LOP3.LUT R0, R0, 0x7f800000, RZ, 0xfc, !PT ;  /* 0x7f80000000007812 */ /* 0x000fe200078efcff */
[----:B------:R-:W-:Y:S06]  /*09b0*/  BRA `(.L_x_11) ;  /* 0x0000000000047947 */ /* 0x000fec0003800000 */
.L_x_9:
[----:B------:R-:W-:-:S07]  /*09c0*/  LEA R0, R5, R0, 0x17 ;  /* 0x0000000005007211 */ /* 0x000fce00078eb8ff */
.L_x_11:
[----:B------:R-:W-:Y:S05]  /*09d0*/  BSYNC.RECONVERGENT B2 ;  /* 0x0000000000027941 */ /* 0x000fea0003800200 */
.L_x_8:
[----:B------:R-:W-:Y:S05]  /*09e0*/  BRA `(.L_x_12) ;  /* 0x0000000000207947 */ /* 0x000fea0003800000 */
.L_x_7:
[----:B------:R-:W-:-:S04]  /*09f0*/  LOP3.LUT R0, R15, 0x80000000, R7, 0x48, !PT ;  /* 0x800000000f007812 */ /* 0x000fc800078e4807 */
[----:B------:R-:W-:Y:S01]  /*0a00*/  LOP3.LUT R0, R0, 0x7f800000, RZ, 0xfc, !PT ;  /* 0x7f80000000007812 */ /* 0x000fe200078efcff */
[----:B------:R-:W-:Y:S06]  /*0a10*/  BRA `(.L_x_12) ;  /* 0x0000000000147947 */ /* 0x000fec0003800000 */
.L_x_6:
[----:B------:R-:W-:Y:S01]  /*0a20*/  LOP3.LUT R0, R15, 0x80000000, R7, 0x48, !PT ;  /* 0x800000000f007812 */ /* 0x000fe200078e4807 */
[----:B------:R-:W-:Y:S06]  /*0a30*/  BRA `(.L_x_12) ;  /* 0x00000000000c7947 */ /* 0x000fec0003800000 */
.L_x_5:
[----:B------:R-:W0:Y:S01]  /*0a40*/  MUFU.RSQ R0, -QNAN ;  /* 0xffc0000000007908 */ /* 0x000e220000001400 */
[----:B------:R-:W-:Y:S05]  /*0a50*/  BRA `(.L_x_12) ;  /* 0x0000000000047947 */ /* 0x000fea0003800000 */
.L_x_4:
[----:B------:R-:W-:-:S07]  /*0a60*/  FADD.FTZ R0, R0, R3 ;  /* 0x0000000300007221 */ /* 0x000fce0000010000 */
.L_x_12:
[----:B------:R-:W-:Y:S05]  /*0a70*/  BSYNC.RECONVERGENT B1 ;  /* 0x0000000000017941 */ /* 0x000fea0003800200 */
.L_x_2:
[----:B------:R-:W-:-:S04]  /*0a80*/  IMAD.MOV.U32 R3, RZ, RZ, 0x0 ;  /* 0x00000000ff037424 */ /* 0x000fc800078e00ff */
[----:B0-----:R-:W-:Y:S05]  /*0a90*/  RET.REL.NODEC R2 `(_Z18tensor_tanh_kernelPfS_) ;  /* 0xfffffff402587950 */ /* 0x001fea0003c3ffff */
.L_x_13:
[----:B------:R-:W-:-:S00]  /*0aa0*/  BRA `(.L_x_13) ;  /* 0xfffffffc00fc7947 */ /* 0x000fc0000383ffff */
[----:B------:R-:W-:-:S00]  /*0ab0*/  NOP ;  /* 0x0000000000007918 */ /* 0x000fc00000000000 */
        /* <DEDUP_REMOVED lines=12> */
.L_x_14:


//--------------------- .nv.shared.reserved.0     --------------------------
	.section	.nv.shared.reserved.0,"aw",@nobits
	.weak		__nv_reservedSMEM_offset_0_alias
	.size		__nv_reservedSMEM_offset_0_alias, 0, 64
	.other		__nv_reservedSMEM_offset_0_alias,@"STO_CUDA_RESERVED_SHARED STV_DEFAULT"
__nv_reservedSMEM_offset_0_alias:
	.zero		0
	.zero		64


//--------------------- .nv.global                --------------------------
	.section	.nv.global,"aw",@nobits
	.align	4
.nv.global:
	.type		x,@object
	.size		x,(denominator - x)
x:
	.zero		256
	.type		denominator,@object
	.size		denominator,(exp_2x - denominator)
denominator:
	.zero		256
	.type		exp_2x,@object
	.size		exp_2x,(x2 - exp_2x)
exp_2x:
	.zero		256
	.type		x2,@object
	.size		x2,(result - x2)
x2:
	.zero		256
	.type		result,@object
	.size		result,(numerator - result)
result:
	.zero		256
	.type		numerator,@object
	.size		numerator,(.L_3 - numerator)
numerator:
	.zero		256
.L_3:


//--------------------- .nv.constant0._Z18tensor_tanh_kernelPfS_ --------------------------
	.section	.nv.constant0._Z18tensor_tanh_kernelPfS_,"a",@progbits
	.sectionflags	@""
	.align	4
.nv.constant0._Z18tensor_tanh_kernelPfS_:
	.zero		912


//--------------------- SYMBOLS --------------------------

	.type		.nv.reservedSmem.offset0,@object
	.size		.nv.reservedSmem.offset0,0x4
